//
// Generated by NVIDIA NVVM Compiler
//
// Compiler Build ID: CL-36424714
// Cuda compilation tools, release 13.0, V13.0.88
// Based on NVVM 20.0.0
//

.version 9.0
.target sm_100
.address_size 64

	// .globl	_Z6kernelPKfmPfm
.extern .shared .align 16 .b8 smem[];

.visible .entry _Z6kernelPKfmPfm(
	.param .u64 .ptr .align 1 _Z6kernelPKfmPfm_param_0,
	.param .u64 _Z6kernelPKfmPfm_param_1,
	.param .u64 .ptr .align 1 _Z6kernelPKfmPfm_param_2,
	.param .u64 _Z6kernelPKfmPfm_param_3
)
{
	.reg .pred 	%p<12>;
	.reg .b32 	%r<38>;
	.reg .b32 	%f<29>;
	.reg .b64 	%rd<22>;

	ld.param.u64 	%rd9, [_Z6kernelPKfmPfm_param_0];
	ld.param.u64 	%rd10, [_Z6kernelPKfmPfm_param_1];
	ld.param.u64 	%rd11, [_Z6kernelPKfmPfm_param_2];
	ld.param.u64 	%rd12, [_Z6kernelPKfmPfm_param_3];
	shr.u64 	%rd13, %rd10, 1;
	cvt.u32.u64 	%r1, %rd13;
	mov.u32 	%r2, %ntid.x;
	shl.b32 	%r19, %r1, 1;
	add.s32 	%r3, %r19, %r2;
	mov.u32 	%r20, %ctaid.x;
	mul.lo.s32 	%r4, %r20, %r2;
	mov.u32 	%r5, %tid.x;
	setp.ge.s32 	%p1, %r5, %r3;
	@%p1 bra 	$L__BB0_5;
	sub.s32 	%r6, %r4, %r1;
	cvta.to.global.u64 	%rd1, %rd9;
	mov.u32 	%r33, %r5;
$L__BB0_2:
	add.s32 	%r8, %r33, %r6;
	setp.lt.s32 	%p2, %r8, 0;
	cvt.s64.s32 	%rd14, %r8;
	setp.le.u64 	%p3, %rd12, %rd14;
	mov.f32 	%f23, 0f00000000;
	or.pred  	%p4, %p2, %p3;
	@%p4 bra 	$L__BB0_4;
	mul.wide.u32 	%rd15, %r8, 4;
	add.s64 	%rd16, %rd1, %rd15;
	ld.global.f32 	%f23, [%rd16];
$L__BB0_4:
	shl.b32 	%r21, %r33, 2;
	mov.u32 	%r22, smem;
	add.s32 	%r23, %r22, %r21;
	st.shared.f32 	[%r23], %f23;
	add.s32 	%r33, %r33, %r2;
	setp.lt.s32 	%p5, %r33, %r3;
	@%p5 bra 	$L__BB0_2;
$L__BB0_5:
	bar.sync 	0;
	add.s32 	%r24, %r4, %r5;
	cvt.s64.s32 	%rd2, %r24;
	setp.le.u64 	%p6, %rd12, %rd2;
	@%p6 bra 	$L__BB0_14;
	setp.eq.s64 	%p7, %rd10, 0;
	mov.f32 	%f28, 0f00000000;
	@%p7 bra 	$L__BB0_13;
	and.b64  	%rd21, %rd10, 3;
	setp.lt.u64 	%p8, %rd10, 4;
	mov.f32 	%f28, 0f00000000;
	mov.b32 	%r36, 0;
	@%p8 bra 	$L__BB0_10;
	and.b64  	%rd20, %rd10, -4;
	shl.b32 	%r27, %r5, 2;
	mov.u32 	%r28, smem;
	add.s32 	%r29, %r27, %r28;
	add.s32 	%r34, %r29, 8;
	mov.f32 	%f28, 0f00000000;
	mov.b32 	%r36, 0;
$L__BB0_9:
	ld.shared.f32 	%f15, [%r34+-8];
	add.f32 	%f16, %f28, %f15;
	ld.shared.f32 	%f17, [%r34+-4];
	add.f32 	%f18, %f16, %f17;
	ld.shared.f32 	%f19, [%r34];
	add.f32 	%f20, %f18, %f19;
	ld.shared.f32 	%f21, [%r34+4];
	add.f32 	%f28, %f20, %f21;
	add.s32 	%r36, %r36, 4;
	add.s32 	%r34, %r34, 16;
	add.s64 	%rd20, %rd20, -4;
	setp.ne.s64 	%p9, %rd20, 0;
	@%p9 bra 	$L__BB0_9;
$L__BB0_10:
	setp.eq.s64 	%p10, %rd21, 0;
	@%p10 bra 	$L__BB0_13;
	add.s32 	%r30, %r5, %r36;
	shl.b32 	%r31, %r30, 2;
	mov.u32 	%r32, smem;
	add.s32 	%r37, %r32, %r31;
$L__BB0_12:
	.pragma "nounroll";
	ld.shared.f32 	%f22, [%r37];
	add.f32 	%f28, %f28, %f22;
	add.s32 	%r37, %r37, 4;
	add.s64 	%rd21, %rd21, -1;
	setp.ne.s64 	%p11, %rd21, 0;
	@%p11 bra 	$L__BB0_12;
$L__BB0_13:
	cvta.to.global.u64 	%rd17, %rd11;
	shl.b64 	%rd18, %rd2, 2;
	add.s64 	%rd19, %rd17, %rd18;
	st.global.f32 	[%rd19], %f28;
$L__BB0_14:
	ret;

}


// ===== COMPILED SASS (sm_100) =====

	.target	sm_100

	.elftype	@"ET_EXEC"


//--------------------- .note.nv.tkinfo           --------------------------
	.section	.note.nv.tkinfo,"",@"SHT_NOTE"
	.sectionflags	@"SHF_NOTE_NV_TKINFO"
	.tkinfo
        /*0018*/ 	.word	0x00000002
        /*0030*/ 	.string	""
        /*0030*/ 	.string	"ptxas"
        /*0030*/ 	.string	"Cuda compilation tools, release 13.0, V13.0.88"
        /*0030*/ 	.string	"Build cuda_13.0.r13.0/compiler.36424714_0"
        /*0030*/ 	.string	"-arch sm_100 -m 64 "



//--------------------- .note.nv.cuinfo           --------------------------
	.section	.note.nv.cuinfo,"",@"SHT_NOTE"
	.sectionflags	@"SHF_NOTE_NV_CUINFO"
        /*0018*/ 	.short	0x0002
        /*001a*/ 	.short	0x0064
        /*001c*/ 	.short	0x0082
	.zero		2


//--------------------- .nv.info                  --------------------------
	.section	.nv.info,"",@"SHT_CUDA_INFO"
	.align	4


	//----- nvinfo : EIATTR_REGCOUNT
	.align		4
        /*0000*/ 	.byte	0x04, 0x2f
        /*0002*/ 	.short	(.L_1 - .L_0)
	.align		4
.L_0:
        /*0004*/ 	.word	index@(_Z6kernelPKfmPfm)
        /*0008*/ 	.word	0x00000019


	//----- nvinfo : EIATTR_FRAME_SIZE
	.align		4
.L_1:
        /*000c*/ 	.byte	0x04, 0x11
        /*000e*/ 	.short	(.L_3 - .L_2)
	.align		4
.L_2:
        /*0010*/ 	.word	index@(_Z6kernelPKfmPfm)
        /*0014*/ 	.word	0x00000000


	//----- nvinfo : EIATTR_MIN_STACK_SIZE
	.align		4
.L_3:
        /*0018*/ 	.byte	0x04, 0x12
        /*001a*/ 	.short	(.L_5 - .L_4)
	.align		4
.L_4:
        /*001c*/ 	.word	index@(_Z6kernelPKfmPfm)
        /*0020*/ 	.word	0x00000000
.L_5:


//--------------------- .nv.compat                --------------------------
	.section	.nv.compat,"",@"SHT_CUDA_COMPAT_INFO"
	.align	4
        /*0000*/ 	.byte	0x02, 0x09, 0x00, 0x00, 0x02, 0x02, 0x01, 0x00, 0x02, 0x05, 0x05, 0x00, 0x03, 0x07, 0x01, 0x01
        /*0010*/ 	.byte	0x02, 0x03, 0x00, 0x00, 0x02, 0x06, 0x01, 0x00, 0x04, 0x0b, 0x08, 0x00, 0x09, 0x00, 0x00, 0x00
        /*0020*/ 	.byte	0x00, 0x00, 0x00, 0x00


//--------------------- .nv.info._Z6kernelPKfmPfm --------------------------
	.section	.nv.info._Z6kernelPKfmPfm,"",@"SHT_CUDA_INFO"
	.sectionflags	@""
	.align	4


	//----- nvinfo : EIATTR_CUDA_API_VERSION
	.align		4
        /*0000*/ 	.byte	0x04, 0x37
        /*0002*/ 	.short	(.L_7 - .L_6)
.L_6:
        /*0004*/ 	.word	0x00000082


	//----- nvinfo : EIATTR_KPARAM_INFO
	.align		4
.L_7:
        /*0008*/ 	.byte	0x04, 0x17
        /*000a*/ 	.short	(.L_9 - .L_8)
.L_8:
        /*000c*/ 	.word	0x00000000
        /*0010*/ 	.short	0x0003
        /*0012*/ 	.short	0x0018
        /*0014*/ 	.byte	0x00, 0xf0, 0x21, 0x00


	//----- nvinfo : EIATTR_KPARAM_INFO
	.align		4
.L_9:
        /*0018*/ 	.byte	0x04, 0x17
        /*001a*/ 	.short	(.L_11 - .L_10)
.L_10:
        /*001c*/ 	.word	0x00000000
        /*0020*/ 	.short	0x0002
        /*0022*/ 	.short	0x0010
        /*0024*/ 	.byte	0x00, 0xf5, 0x21, 0x00


	//----- nvinfo : EIATTR_KPARAM_INFO
	.align		4
.L_11:
        /*0028*/ 	.byte	0x04, 0x17
        /*002a*/ 	.short	(.L_13 - .L_12)
.L_12:
        /*002c*/ 	.word	0x00000000
        /*0030*/ 	.short	0x0001
        /*0032*/ 	.short	0x0008
        /*0034*/ 	.byte	0x00, 0xf0, 0x21, 0x00


	//----- nvinfo : EIATTR_KPARAM_INFO
	.align		4
.L_13:
        /*0038*/ 	.byte	0x04, 0x17
        /*003a*/ 	.short	(.L_15 - .L_14)
.L_14:
        /*003c*/ 	.word	0x00000000
        /*0040*/ 	.short	0x0000
        /*0042*/ 	.short	0x0000
        /*0044*/ 	.byte	0x00, 0xf5, 0x21, 0x00


	//----- nvinfo : EIATTR_SPARSE_MMA_MASK
	.align		4
.L_15:
        /*0048*/ 	.byte	0x03, 0x50
        /*004a*/ 	.short	0x0000


	//----- nvinfo : EIATTR_MAXREG_COUNT
	.align		4
        /*004c*/ 	.byte	0x03, 0x1b
        /*004e*/ 	.short	0x00ff


	//----- nvinfo : EIATTR_NUM_BARRIERS
	.align		4
        /*0050*/ 	.byte	0x02, 0x4c
        /*0052*/ 	.byte	0x01
	.zero		1


	//----- nvinfo : EIATTR_MERCURY_ISA_VERSION
	.align		4
        /*0054*/ 	.byte	0x03, 0x5f
        /*0056*/ 	.short	0x0101


	//----- nvinfo : EIATTR_VRC_CTA_INIT_COUNT
	.align		4
        /*0058*/ 	.byte	0x02, 0x4a
	.zero		1
	.zero		1


	//----- nvinfo : EIATTR_EXIT_INSTR_OFFSETS
	.align		4
        /*005c*/ 	.byte	0x04, 0x1c
        /*005e*/ 	.short	(.L_17 - .L_16)


	//   ....[0]....
.L_16:
        /*0060*/ 	.word	0x000002a0


	//   ....[1]....
        /*0064*/ 	.word	0x00000ad0


	//----- nvinfo : EIATTR_CRS_STACK_SIZE
	.align		4
.L_17:
        /*0068*/ 	.byte	0x04, 0x1e
        /*006a*/ 	.short	(.L_19 - .L_18)
.L_18:
        /*006c*/ 	.word	0x00000000


	//----- nvinfo : EIATTR_CBANK_PARAM_SIZE
	.align		4
.L_19:
        /*0070*/ 	.byte	0x03, 0x19
        /*0072*/ 	.short	0x0020


	//----- nvinfo : EIATTR_PARAM_CBANK
	.align		4
        /*0074*/ 	.byte	0x04, 0x0a
        /*0076*/ 	.short	(.L_21 - .L_20)
	.align		4
.L_20:
        /*0078*/ 	.word	index@(.nv.constant0._Z6kernelPKfmPfm)
        /*007c*/ 	.short	0x0380
        /*007e*/ 	.short	0x0020


	//----- nvinfo : EIATTR_SW_WAR
	.align		4
.L_21:
        /*0080*/ 	.byte	0x04, 0x36
        /*0082*/ 	.short	(.L_23 - .L_22)
.L_22:
        /*0084*/ 	.word	0x00000008
.L_23:


//--------------------- .nv.callgraph             --------------------------
	.section	.nv.callgraph,"",@"SHT_CUDA_CALLGRAPH"
	.align	4
	.sectionentsize	8
	.align		4
        /*0000*/ 	.word	0x00000000
	.align		4
        /*0004*/ 	.word	0xffffffff
	.align		4
        /*0008*/ 	.word	0x00000000
	.align		4
        /*000c*/ 	.word	0xfffffffe
	.align		4
        /*0010*/ 	.word	0x00000000
	.align		4
        /*0014*/ 	.word	0xfffffffd
	.align		4
        /*0018*/ 	.word	0x00000000
	.align		4
        /*001c*/ 	.word	0xfffffffc


//--------------------- .text._Z6kernelPKfmPfm    --------------------------
	.section	.text._Z6kernelPKfmPfm,"ax",@progbits
	.align	128
        .global         _Z6kernelPKfmPfm
        .type           _Z6kernelPKfmPfm,@function
        .size           _Z6kernelPKfmPfm,(.L_x_13 - _Z6kernelPKfmPfm)
        .other          _Z6kernelPKfmPfm,@"STO_CUDA_ENTRY STV_DEFAULT"
_Z6kernelPKfmPfm:
.text._Z6kernelPKfmPfm:
[----:B------:R-:W-:Y:S01]  /*0000*/  LDC R1, c[0x0][0x37c] ;  /* 0x0000df00ff017b82 */ /* 0x000fe20000000800 */
[----:B------:R-:W0:Y:S01]  /*0010*/  S2R R0, SR_TID.X ;  /* 0x0000000000007919 */ /* 0x000e220000002100 */
[----:B------:R-:W1:Y:S01]  /*0020*/  LDCU.64 UR4, c[0x0][0x388] ;  /* 0x00007100ff0477ac */ /* 0x000e620008000a00 */
[----:B------:R-:W-:Y:S01]  /*0030*/  BSSY.RECONVERGENT B0, `(.L_x_0) ;  /* 0x0000020000007945 */ /* 0x000fe20003800200 */
[----:B------:R-:W2:Y:S01]  /*0040*/  S2R R7, SR_CTAID.X ;  /* 0x0000000000077919 */ /* 0x000ea20000002500 */
[----:B------:R-:W3:Y:S01]  /*0050*/  LDCU UR6, c[0x0][0x360] ;  /* 0x00006c00ff0677ac */ /* 0x000ee20008000800 */
[----:B------:R-:W4:Y:S01]  /*0060*/  LDCU.64 UR10, c[0x0][0x358] ;  /* 0x00006b00ff0a77ac */ /* 0x000f220008000a00 */
[----:B------:R-:W0:Y:S01]  /*0070*/  LDCU.64 UR8, c[0x0][0x398] ;  /* 0x00007300ff0877ac */ /* 0x000e220008000a00 */
[----:B-1----:R-:W-:-:S04]  /*0080*/  USHF.R.U64 UR4, UR4, 0x1, UR5 ;  /* 0x0000000104047899 */ /* 0x002fc80008001205 */
[----:B---3--:R-:W-:-:S06]  /*0090*/  ULEA UR5, UR4, UR6, 0x1 ;  /* 0x0000000604057291 */ /* 0x008fcc000f8e08ff */
[----:B0-----:R-:W-:Y:S01]  /*00a0*/  ISETP.GE.AND P0, PT, R0, UR5, PT ;  /* 0x0000000500007c0c */ /* 0x001fe2000bf06270 */
[----:B--2---:R-:W-:-:S12]  /*00b0*/  IMAD R7, R7, UR6, RZ ;  /* 0x0000000607077c24 */ /* 0x004fd8000f8e02ff */
[----:B----4-:R-:W-:Y:S05]  /*00c0*/  @P0 BRA `(.L_x_1) ;  /* 0x0000000000580947 */ /* 0x010fea0003800000 */
[----:B------:R-:W0:Y:S01]  /*00d0*/  S2R R3, SR_CgaCtaId ;  /* 0x0000000000037919 */ /* 0x000e220000008800 */
[----:B------:R-:W1:Y:S01]  /*00e0*/  LDC.64 R4, c[0x0][0x380] ;  /* 0x0000e000ff047b82 */ /* 0x000e620000000a00 */
[----:B------:R-:W-:Y:S02]  /*00f0*/  MOV R2, 0x400 ;  /* 0x0000040000027802 */ /* 0x000fe40000000f00 */
[----:B------:R-:W-:Y:S02]  /*0100*/  IADD3 R6, PT, PT, R7, -UR4, RZ ;  /* 0x8000000407067c10 */ /* 0x000fe4000fffe0ff */
[----:B------:R-:W-:Y:S02]  /*0110*/  MOV R9, R0 ;  /* 0x0000000000097202 */ /* 0x000fe40000000f00 */
[----:B0-----:R-:W-:-:S07]  /*0120*/  LEA R8, R3, R2, 0x18 ;  /* 0x0000000203087211 */ /* 0x001fce00078ec0ff */
.L_x_4:
[----:B0-----:R-:W-:Y:S01]  /*0130*/  IADD3 R3, PT, PT, R6, R9, RZ ;  /* 0x0000000906037210 */ /* 0x001fe20007ffe0ff */
[----:B------:R-:W-:Y:S01]  /*0140*/  BSSY.RECONVERGENT B1, `(.L_x_2) ;  /* 0x000000a000017945 */ /* 0x000fe20003800200 */
[----:B------:R-:W-:Y:S02]  /*0150*/  LEA R11, R9, R8, 0x2 ;  /* 0x00000008090b7211 */ /* 0x000fe400078e10ff */
[----:B------:R-:W-:Y:S02]  /*0160*/  ISETP.GE.U32.AND P0, PT, R3, UR8, PT ;  /* 0x0000000803007c0c */ /* 0x000fe4000bf06070 */
[----:B------:R-:W-:-:S04]  /*0170*/  SHF.R.S32.HI R2, RZ, 0x1f, R3 ;  /* 0x0000001fff027819 */ /* 0x000fc80000011403 */
[----:B------:R-:W-:Y:S01]  /*0180*/  ISETP.GE.U32.AND.EX P0, PT, R2, UR9, PT, P0 ;  /* 0x0000000902007c0c */ /* 0x000fe2000bf06100 */
[----:B------:R-:W-:-:S03]  /*0190*/  HFMA2 R2, -RZ, RZ, 0, 0 ;  /* 0x00000000ff027431 */ /* 0x000fc600000001ff */
[----:B------:R-:W-:-:S13]  /*01a0*/  ISETP.LT.OR P0, PT, R3, RZ, P0 ;  /* 0x000000ff0300720c */ /* 0x000fda0000701670 */
[----:B------:R-:W-:Y:S05]  /*01b0*/  @P0 BRA `(.L_x_3) ;  /* 0x0000000000080947 */ /* 0x000fea0003800000 */
[----:B-1----:R-:W-:-:S06]  /*01c0*/  IMAD.WIDE.U32 R2, R3, 0x4, R4 ;  /* 0x0000000403027825 */ /* 0x002fcc00078e0004 */
[----:B------:R0:W5:Y:S02]  /*01d0*/  LDG.E R2, desc[UR10][R2.64] ;  /* 0x0000000a02027981 */ /* 0x000164000c1e1900 */
.L_x_3:
[----:B------:R-:W-:Y:S05]  /*01e0*/  BSYNC.RECONVERGENT B1 ;  /* 0x0000000000017941 */ /* 0x000fea0003800200 */
.L_x_2:
[----:B-----5:R2:W-:Y:S01]  /*01f0*/  STS [R11], R2 ;  /* 0x000000020b007388 */ /* 0x0205e20000000800 */
[----:B------:R-:W-:-:S04]  /*0200*/  IADD3 R9, PT, PT, R9, UR6, RZ ;  /* 0x0000000609097c10 */ /* 0x000fc8000fffe0ff */
[----:B------:R-:W-:-:S13]  /*0210*/  ISETP.GE.AND P0, PT, R9, UR5, PT ;  /* 0x0000000509007c0c */ /* 0x000fda000bf06270 */
[----:B--2---:R-:W-:Y:S05]  /*0220*/  @!P0 BRA `(.L_x_4) ;  /* 0xfffffffc00c08947 */ /* 0x004fea000383ffff */
.L_x_1:
[----:B------:R-:W-:Y:S05]  /*0230*/  BSYNC.RECONVERGENT B0 ;  /* 0x0000000000007941 */ /* 0x000fea0003800200 */
.L_x_0:
[----:B------:R-:W2:Y:S01]  /*0240*/  LDCU.64 UR12, c[0x0][0x398] ;  /* 0x00007300ff0c77ac */ /* 0x000ea20008000a00 */
[----:B------:R-:W-:-:S04]  /*0250*/  IADD3 R2, PT, PT, R7, R0, RZ ;  /* 0x0000000007027210 */ /* 0x000fc80007ffe0ff */
[----:B0-----:R-:W-:Y:S01]  /*0260*/  SHF.R.S32.HI R3, RZ, 0x1f, R2 ;  /* 0x0000001fff037819 */ /* 0x001fe20000011402 */
[----:B------:R-:W-:Y:S01]  /*0270*/  BAR.SYNC.DEFER_BLOCKING 0x0 ;  /* 0x0000000000007b1d */ /* 0x000fe20000010000 */
[----:B--2---:R-:W-:-:S04]  /*0280*/  ISETP.GE.U32.AND P0, PT, R2, UR12, PT ;  /* 0x0000000c02007c0c */ /* 0x004fc8000bf06070 */
[----:B------:R-:W-:-:S13]  /*0290*/  ISETP.GE.U32.AND.EX P0, PT, R3, UR13, PT, P0 ;  /* 0x0000000d03007c0c */ /* 0x000fda000bf06100 */
[----:B------:R-:W-:Y:S05]  /*02a0*/  @P0 EXIT ;  /* 0x000000000000094d */ /* 0x000fea0003800000 */
[----:B------:R-:W0:Y:S01]  /*02b0*/  LDCU.64 UR6, c[0x0][0x388] ;  /* 0x00007100ff0677ac */ /* 0x000e220008000a00 */
[----:B------:R-:W-:Y:S01]  /*02c0*/  MOV R6, RZ ;  /* 0x000000ff00067202 */ /* 0x000fe20000000f00 */
[----:B0-----:R-:W-:-:S04]  /*02d0*/  UISETP.NE.U32.AND UP0, UPT, UR6, URZ, UPT ;  /* 0x000000ff0600728c */ /* 0x001fc8000bf05070 */
[----:B------:R-:W-:-:S09]  /*02e0*/  UISETP.NE.AND.EX UP0, UPT, UR7, URZ, UPT, UP0 ;  /* 0x000000ff0700728c */ /* 0x000fd2000bf05300 */
[----:B------:R-:W-:Y:S05]  /*02f0*/  BRA.U !UP0, `(.L_x_5) ;  /* 0x0000000508e47547 */ /* 0x000fea000b800000 */
[----:B------:R-:W-:Y:S01]  /*0300*/  UISETP.GE.U32.AND UP0, UPT, UR6, 0x4, UPT ;  /* 0x000000040600788c */ /* 0x000fe2000bf06070 */
[----:B------:R-:W-:Y:S01]  /*0310*/  HFMA2 R6, -RZ, RZ, 0, 0 ;  /* 0x00000000ff067431 */ /* 0x000fe200000001ff */
[----:B------:R-:W-:Y:S02]  /*0320*/  ULOP3.LUT UR12, UR6, 0x3, URZ, 0xc0, !UPT ;  /* 0x00000003060c7892 */ /* 0x000fe4000f8ec0ff */
[----:B------:R-:W-:Y:S01]  /*0330*/  UISETP.GE.U32.AND.EX UP0, UPT, UR7, URZ, UPT, UP0 ;  /* 0x000000ff0700728c */ /* 0x000fe2000bf06100 */
[----:B------:R-:W-:Y:S01]  /*0340*/  UMOV UR5, URZ ;  /* 0x000000ff00057c82 */ /* 0x000fe20008000000 */
[----:B------:R-:W-:-:S07]  /*0350*/  UMOV UR4, URZ ;  /* 0x000000ff00047c82 */ /* 0x000fce0008000000 */
[----:B------:R-:W-:Y:S05]  /*0360*/  BRA.U !UP0, `(.L_x_6) ;  /* 0x0000000508887547 */ /* 0x000fea000b800000 */
[----:B------:R-:W0:Y:S01]  /*0370*/  S2UR UR8, SR_CgaCtaId ;  /* 0x00000000000879c3 */ /* 0x000e220000008800 */
[----:B------:R-:W-:Y:S01]  /*0380*/  ULOP3.LUT UR6, UR6, 0xfffffffc, URZ, 0xc0, !UPT ;  /* 0xfffffffc06067892 */ /* 0x000fe2000f8ec0ff */
[----:B------:R-:W-:Y:S01]  /*0390*/  MOV R6, RZ ;  /* 0x000000ff00067202 */ /* 0x000fe20000000f00 */
[----:B------:R-:W-:Y:S01]  /*03a0*/  UMOV UR4, 0x400 ;  /* 0x0000040000047882 */ /* 0x000fe20000000000 */
[----:B------:R-:W2:Y:S01]  /*03b0*/  LDCU UR9, c[0x0][0x38c] ;  /* 0x00007180ff0977ac */ /* 0x000ea20008000800 */
[----:B------:R-:W-:-:S04]  /*03c0*/  UISETP.GT.U32.AND UP0, UPT, UR6, URZ, UPT ;  /* 0x000000ff0600728c */ /* 0x000fc8000bf04070 */
[----:B------:R-:W-:Y:S02]  /*03d0*/  UISETP.GT.AND.EX UP0, UPT, UR7, URZ, UPT, UP0 ;  /* 0x000000ff0700728c */ /* 0x000fe4000bf04300 */
[----:B0-----:R-:W-:-:S06]  /*03e0*/  ULEA UR4, UR8, UR4, 0x18 ;  /* 0x0000000408047291 */ /* 0x001fcc000f8ec0ff */
[----:B-1----:R-:W-:Y:S01]  /*03f0*/  LEA R4, R0, UR4, 0x2 ;  /* 0x0000000400047c11 */ /* 0x002fe2000f8e10ff */
[----:B------:R-:W-:-:S03]  /*0400*/  UMOV UR4, URZ ;  /* 0x000000ff00047c82 */ /* 0x000fc60008000000 */
[----:B------:R-:W-:Y:S01]  /*0410*/  IADD3 R4, PT, PT, R4, 0x8, RZ ;  /* 0x0000000804047810 */ /* 0x000fe20007ffe0ff */
[----:B--2---:R-:W-:Y:S06]  /*0420*/  BRA.U !UP0, `(.L_x_7) ;  /* 0x00000005081c7547 */ /* 0x004fec000b800000 */
[----:B------:R-:W-:Y:S02]  /*0430*/  UISETP.GT.U32.AND UP1, UPT, UR6, 0xc, UPT ;  /* 0x0000000c0600788c */ /* 0x000fe4000bf24070 */
[----:B------:R-:W-:Y:S02]  /*0440*/  UPLOP3.LUT UP0, UPT, UPT, UPT, UPT, 0x80, 0x8 ;  /* 0x000000000008789c */ /* 0x000fe40003f0f070 */
[----:B------:R-:W-:-:S09]  /*0450*/  UISETP.GT.AND.EX UP1, UPT, UR9, URZ, UPT, UP1 ;  /* 0x000000ff0900728c */ /* 0x000fd2000bf24310 */
[----:B------:R-:W-:Y:S05]  /*0460*/  BRA.U !UP1, `(.L_x_8) ;  /* 0x0000000109a07547 */ /* 0x000fea000b800000 */
[----:B------:R-:W-:-:S11]  /*0470*/  UPLOP3.LUT UP0, UPT, UPT, UPT, UPT, 0x40, 0x4 ;  /* 0x000000000004789c */ /* 0x000fd60003f0e870 */
.L_x_9:
[----:B------:R-:W0:Y:S01]  /*0480*/  LDS R7, [R4+-0x8] ;  /* 0xfffff80004077984 */ /* 0x000e220000000800 */
[----:B------:R-:W-:Y:S02]  /*0490*/  UIADD3 UR6, UP1, UPT, UR6, -0x10, URZ ;  /* 0xfffffff006067890 */ /* 0x000fe4000ff3e0ff */
[----:B------:R-:W-:Y:S01]  /*04a0*/  UIADD3 UR4, UPT, UPT, UR4, 0x10, URZ ;  /* 0x0000001004047890 */ /* 0x000fe2000fffe0ff */
[----:B------:R-:W1:Y:S01]  /*04b0*/  LDS R8, [R4+-0x4] ;  /* 0xfffffc0004087984 */ /* 0x000e620000000800 */
[----:B------:R-:W-:Y:S02]  /*04c0*/  UIADD3.X UR9, UPT, UPT, UR9, -0x1, URZ, UP1, !UPT ;  /* 0xffffffff09097890 */ /* 0x000fe40008ffe4ff */
[----:B------:R-:W-:Y:S01]  /*04d0*/  UISETP.GT.U32.AND UP1, UPT, UR6, 0xc, UPT ;  /* 0x0000000c0600788c */ /* 0x000fe2000bf24070 */
[----:B------:R-:W2:Y:S03]  /*04e0*/  LDS R10, [R4] ;  /* 0x00000000040a7984 */ /* 0x000ea60000000800 */
[----:B------:R-:W-:Y:S01]  /*04f0*/  UISETP.GT.AND.EX UP1, UPT, UR9, URZ, UPT, UP1 ;  /* 0x000000ff0900728c */ /* 0x000fe2000bf24310 */
[----:B------:R-:W3:Y:S04]  /*0500*/  LDS R12, [R4+0x4] ;  /* 0x00000400040c7984 */ /* 0x000ee80000000800 */
[----:B------:R-:W4:Y:S04]  /*0510*/  LDS R14, [R4+0x8] ;  /* 0x00000800040e7984 */ /* 0x000f280000000800 */
[----:B------:R-:W5:Y:S04]  /*0520*/  LDS R16, [R4+0xc] ;  /* 0x00000c0004107984 */ /* 0x000f680000000800 */
[----:B------:R-:W5:Y:S04]  /*0530*/  LDS R18, [R4+0x10] ;  /* 0x0000100004127984 */ /* 0x000f680000000800 */
[----:B------:R-:W5:Y:S04]  /*0540*/  LDS R20, [R4+0x14] ;  /* 0x0000140004147984 */ /* 0x000f680000000800 */
[----:B------:R-:W5:Y:S04]  /*0550*/  LDS R22, [R4+0x18] ;  /* 0x0000180004167984 */ /* 0x000f680000000800 */
[----:B------:R-:W5:Y:S01]  /*0560*/  LDS R5, [R4+0x1c] ;  /* 0x00001c0004057984 */ /* 0x000f620000000800 */
[----:B0-----:R-:W-:-:S03]  /*0570*/  FADD R7, R7, R6 ;  /* 0x0000000607077221 */ /* 0x001fc60000000000 */
[----:B------:R-:W0:Y:S01]  /*0580*/  LDS R6, [R4+0x20] ;  /* 0x0000200004067984 */ /* 0x000e220000000800 */
[----:B-1----:R-:W-:-:S03]  /*0590*/  FADD R7, R7, R8 ;  /* 0x0000000807077221 */ /* 0x002fc60000000000 */
[----:B------:R-:W1:Y:S01]  /*05a0*/  LDS R8, [R4+0x24] ;  /* 0x0000240004087984 */ /* 0x000e620000000800 */
[----:B--2---:R-:W-:-:S03]  /*05b0*/  FADD R7, R7, R10 ;  /* 0x0000000a07077221 */ /* 0x004fc60000000000 */
[----:B------:R-:W2:Y:S01]  /*05c0*/  LDS R10, [R4+0x28] ;  /* 0x00002800040a7984 */ /* 0x000ea20000000800 */
[----:B---3--:R-:W-:-:S03]  /*05d0*/  FADD R7, R7, R12 ;  /* 0x0000000c07077221 */ /* 0x008fc60000000000 */
[----:B------:R-:W3:Y:S01]  /*05e0*/  LDS R12, [R4+0x2c] ;  /* 0x00002c00040c7984 */ /* 0x000ee20000000800 */
[----:B----4-:R-:W-:-:S03]  /*05f0*/  FADD R7, R7, R14 ;  /* 0x0000000e07077221 */ /* 0x010fc60000000000 */
[----:B------:R-:W4:Y:S01]  /*0600*/  LDS R14, [R4+0x30] ;  /* 0x00003000040e7984 */ /* 0x000f220000000800 */
[----:B-----5:R-:W-:-:S03]  /*0610*/  FADD R7, R7, R16 ;  /* 0x0000001007077221 */ /* 0x020fc60000000000 */
[----:B------:R5:W4:Y:S01]  /*0620*/  LDS R16, [R4+0x34] ;  /* 0x0000340004107984 */ /* 0x000b220000000800 */
[----:B------:R-:W-:-:S04]  /*0630*/  FADD R7, R7, R18 ;  /* 0x0000001207077221 */ /* 0x000fc80000000000 */
[----:B------:R-:W-:Y:S01]  /*0640*/  FADD R7, R7, R20 ;  /* 0x0000001407077221 */ /* 0x000fe20000000000 */
[----:B-----5:R-:W-:-:S03]  /*0650*/  IADD3 R4, PT, PT, R4, 0x40, RZ ;  /* 0x0000004004047810 */ /* 0x020fc60007ffe0ff */
[----:B------:R-:W-:-:S04]  /*0660*/  FADD R22, R7, R22 ;  /* 0x0000001607167221 */ /* 0x000fc80000000000 */
[----:B------:R-:W-:-:S04]  /*0670*/  FADD R5, R22, R5 ;  /* 0x0000000516057221 */ /* 0x000fc80000000000 */
[----:B0-----:R-:W-:-:S04]  /*0680*/  FADD R5, R5, R6 ;  /* 0x0000000605057221 */ /* 0x001fc80000000000 */
[----:B-1----:R-:W-:-:S04]  /*0690*/  FADD R5, R5, R8 ;  /* 0x0000000805057221 */ /* 0x002fc80000000000 */
[----:B--2---:R-:W-:-:S04]  /*06a0*/  FADD R5, R5, R10 ;  /* 0x0000000a05057221 */ /* 0x004fc80000000000 */
[----:B---3--:R-:W-:-:S04]  /*06b0*/  FADD R5, R5, R12 ;  /* 0x0000000c05057221 */ /* 0x008fc80000000000 */
[----:B----4-:R-:W-:-:S04]  /*06c0*/  FADD R5, R5, R14 ;  /* 0x0000000e05057221 */ /* 0x010fc80000000000 */
[----:B------:R-:W-:Y:S01]  /*06d0*/  FADD R6, R5, R16 ;  /* 0x0000001005067221 */ /* 0x000fe20000000000 */
[----:B------:R-:W-:Y:S06]  /*06e0*/  BRA.U UP1, `(.L_x_9) ;  /* 0xfffffffd01647547 */ /* 0x000fec000b83ffff */
.L_x_8:
[----:B------:R-:W-:-:S04]  /*06f0*/  UISETP.GT.U32.AND UP1, UPT, UR6, 0x4, UPT ;  /* 0x000000040600788c */ /* 0x000fc8000bf24070 */
[----:B------:R-:W-:-:S09]  /*0700*/  UISETP.GT.AND.EX UP1, UPT, UR9, URZ, UPT, UP1 ;  /* 0x000000ff0900728c */ /* 0x000fd2000bf24310 */
[----:B------:R-:W-:Y:S05]  /*0710*/  BRA.U !UP1, `(.L_x_10) ;  /* 0x0000000109547547 */ /* 0x000fea000b800000 */
[----:B------:R-:W0:Y:S01]  /*0720*/  LDS R5, [R4+-0x8] ;  /* 0xfffff80004057984 */ /* 0x000e220000000800 */
[----:B------:R-:W-:Y:S02]  /*0730*/  UIADD3 UR6, UP0, UPT, UR6, -0x8, URZ ;  /* 0xfffffff806067890 */ /* 0x000fe4000ff1e0ff */
[----:B------:R-:W-:Y:S01]  /*0740*/  UIADD3 UR4, UPT, UPT, UR4, 0x8, URZ ;  /* 0x0000000804047890 */ /* 0x000fe2000fffe0ff */
[----:B------:R-:W1:Y:S01]  /*0750*/  LDS R8, [R4+-0x4] ;  /* 0xfffffc0004087984 */ /* 0x000e620000000800 */
[----:B------:R-:W-:Y:S02]  /*0760*/  UIADD3.X UR9, UPT, UPT, UR9, -0x1, URZ, UP0, !UPT ;  /* 0xffffffff09097890 */ /* 0x000fe400087fe4ff */
[----:B------:R-:W-:Y:S01]  /*0770*/  UPLOP3.LUT UP0, UPT, UPT, UPT, UPT, 0x40, 0x4 ;  /* 0x000000000004789c */ /* 0x000fe20003f0e870 */
[----:B------:R-:W2:Y:S04]  /*0780*/  LDS R10, [R4] ;  /* 0x00000000040a7984 */ /* 0x000ea80000000800 */
[----:B------:R-:W3:Y:S04]  /*0790*/  LDS R12, [R4+0x4] ;  /* 0x00000400040c7984 */ /* 0x000ee80000000800 */
[----:B------:R-:W4:Y:S04]  /*07a0*/  LDS R14, [R4+0x8] ;  /* 0x00000800040e7984 */ /* 0x000f280000000800 */
[----:B------:R-:W5:Y:S04]  /*07b0*/  LDS R16, [R4+0xc] ;  /* 0x00000c0004107984 */ /* 0x000f680000000800 */
[----:B------:R-:W5:Y:S04]  /*07c0*/  LDS R18, [R4+0x10] ;  /* 0x0000100004127984 */ /* 0x000f680000000800 */
[----:B------:R0:W5:Y:S02]  /*07d0*/  LDS R20, [R4+0x14] ;  /* 0x0000140004147984 */ /* 0x0001640000000800 */
[----:B0-----:R-:W-:Y:S01]  /*07e0*/  IADD3 R4, PT, PT, R4, 0x20, RZ ;  /* 0x0000002004047810 */ /* 0x001fe20007ffe0ff */
[----:B------:R-:W-:-:S04]  /*07f0*/  FADD R5, R6, R5 ;  /* 0x0000000506057221 */ /* 0x000fc80000000000 */
[----:B-1----:R-:W-:-:S04]  /*0800*/  FADD R5, R5, R8 ;  /* 0x0000000805057221 */ /* 0x002fc80000000000 */
[----:B--2---:R-:W-:-:S04]  /*0810*/  FADD R5, R5, R10 ;  /* 0x0000000a05057221 */ /* 0x004fc80000000000 */
[----:B---3--:R-:W-:-:S04]  /*0820*/  FADD R5, R5, R12 ;  /* 0x0000000c05057221 */ /* 0x008fc80000000000 */
[----:B----4-:R-:W-:-:S04]  /*0830*/  FADD R5, R5, R14 ;  /* 0x0000000e05057221 */ /* 0x010fc80000000000 */
[----:B-----5:R-:W-:-:S04]  /*0840*/  FADD R5, R5, R16 ;  /* 0x0000001005057221 */ /* 0x020fc80000000000 */
[----:B------:R-:W-:-:S04]  /*0850*/  FADD R5, R5, R18 ;  /* 0x0000001205057221 */ /* 0x000fc80000000000 */
[----:B------:R-:W-:-:S07]  /*0860*/  FADD R6, R5, R20 ;  /* 0x0000001405067221 */ /* 0x000fce0000000000 */
.L_x_10:
[----:B------:R-:W-:-:S04]  /*0870*/  UISETP.NE.U32.AND UP1, UPT, UR6, URZ, UPT ;  /* 0x000000ff0600728c */ /* 0x000fc8000bf25070 */
[----:B------:R-:W-:-:S09]  /*0880*/  UISETP.NE.OR.EX UP0, UPT, UR9, URZ, UP0, UP1 ;  /* 0x000000ff0900728c */ /* 0x000fd20008705710 */
[----:B------:R-:W-:Y:S05]  /*0890*/  BRA.U !UP0, `(.L_x_6) ;  /* 0x00000001083c7547 */ /* 0x000fea000b800000 */
.L_x_7:
[----:B------:R-:W0:Y:S01]  /*08a0*/  LDS R5, [R4+-0x8] ;  /* 0xfffff80004057984 */ /* 0x000e220000000800 */
[----:B------:R-:W-:Y:S02]  /*08b0*/  UIADD3 UR6, UP0, UPT, UR6, -0x4, URZ ;  /* 0xfffffffc06067890 */ /* 0x000fe4000ff1e0ff */
[----:B------:R-:W-:Y:S01]  /*08c0*/  UIADD3 UR4, UPT, UPT, UR4, 0x4, URZ ;  /* 0x0000000404047890 */ /* 0x000fe2000fffe0ff */
[----:B------:R-:W1:Y:S01]  /*08d0*/  LDS R8, [R4+-0x4] ;  /* 0xfffffc0004087984 */ /* 0x000e620000000800 */
[----:B------:R-:W-:Y:S02]  /*08e0*/  UIADD3.X UR9, UPT, UPT, UR9, -0x1, URZ, UP0, !UPT ;  /* 0xffffffff09097890 */ /* 0x000fe400087fe4ff */
[----:B------:R-:W-:Y:S01]  /*08f0*/  UISETP.NE.U32.AND UP0, UPT, UR6, URZ, UPT ;  /* 0x000000ff0600728c */ /* 0x000fe2000bf05070 */
[----:B------:R-:W2:Y:S03]  /*0900*/  LDS R10, [R4] ;  /* 0x00000000040a7984 */ /* 0x000ea60000000800 */
[----:B------:R-:W-:Y:S01]  /*0910*/  UISETP.NE.AND.EX UP0, UPT, UR9, URZ, UPT, UP0 ;  /* 0x000000ff0900728c */ /* 0x000fe2000bf05300 */
[----:B------:R3:W4:Y:S02]  /*0920*/  LDS R12, [R4+0x4] ;  /* 0x00000400040c7984 */ /* 0x0007240000000800 */
[----:B---3--:R-:W-:Y:S01]  /*0930*/  IADD3 R4, PT, PT, R4, 0x10, RZ ;  /* 0x0000001004047810 */ /* 0x008fe20007ffe0ff */
[----:B0-----:R-:W-:-:S04]  /*0940*/  FADD R5, R5, R6 ;  /* 0x0000000605057221 */ /* 0x001fc80000000000 */
[----:B-1----:R-:W-:-:S04]  /*0950*/  FADD R5, R5, R8 ;  /* 0x0000000805057221 */ /* 0x002fc80000000000 */
[----:B--2---:R-:W-:-:S04]  /*0960*/  FADD R5, R5, R10 ;  /* 0x0000000a05057221 */ /* 0x004fc80000000000 */
[----:B----4-:R-:W-:Y:S01]  /*0970*/  FADD R6, R5, R12 ;  /* 0x0000000c05067221 */ /* 0x010fe20000000000 */
[----:B------:R-:W-:Y:S06]  /*0980*/  BRA.U UP0, `(.L_x_7) ;  /* 0xfffffffd00c47547 */ /* 0x000fec000b83ffff */
.L_x_6:
[----:B------:R-:W-:-:S04]  /*0990*/  UISETP.NE.U32.AND UP0, UPT, UR12, URZ, UPT ;  /* 0x000000ff0c00728c */ /* 0x000fc8000bf05070 */
[----:B------:R-:W-:-:S09]  /*09a0*/  UISETP.NE.AND.EX UP0, UPT, UR5, URZ, UPT, UP0 ;  /* 0x000000ff0500728c */ /* 0x000fd2000bf05300 */
[----:B------:R-:W-:Y:S05]  /*09b0*/  BRA.U !UP0, `(.L_x_5) ;  /* 0x0000000108347547 */ /* 0x000fea000b800000 */
[----:B------:R-:W0:Y:S01]  /*09c0*/  S2UR UR7, SR_CgaCtaId ;  /* 0x00000000000779c3 */ /* 0x000e220000008800 */
[----:B------:R-:W-:Y:S01]  /*09d0*/  UMOV UR6, 0x400 ;  /* 0x0000040000067882 */ /* 0x000fe20000000000 */
[----:B------:R-:W-:Y:S01]  /*09e0*/  IADD3 R0, PT, PT, R0, UR4, RZ ;  /* 0x0000000400007c10 */ /* 0x000fe2000fffe0ff */
[----:B0-----:R-:W-:-:S06]  /*09f0*/  ULEA UR6, UR7, UR6, 0x18 ;  /* 0x0000000607067291 */ /* 0x001fcc000f8ec0ff */
[----:B------:R-:W-:-:S07]  /*0a00*/  LEA R0, R0, UR6, 0x2 ;  /* 0x0000000600007c11 */ /* 0x000fce000f8e10ff */
.L_x_11:
[----:B-1----:R0:W1:Y:S01]  /*0a10*/  LDS R5, [R0] ;  /* 0x0000000000057984 */ /* 0x0020620000000800 */
[----:B------:R-:W-:-:S04]  /*0a20*/  UIADD3 UR12, UP0, UPT, UR12, -0x1, URZ ;  /* 0xffffffff0c0c7890 */ /* 0x000fc8000ff1e0ff */
[----:B------:R-:W-:Y:S02]  /*0a30*/  UIADD3.X UR5, UPT, UPT, UR5, -0x1, URZ, UP0, !UPT ;  /* 0xffffffff05057890 */ /* 0x000fe400087fe4ff */
[----:B------:R-:W-:Y:S01]  /*0a40*/  UISETP.NE.U32.AND UP0, UPT, UR12, URZ, UPT ;  /* 0x000000ff0c00728c */ /* 0x000fe2000bf05070 */
[----:B0-----:R-:W-:-:S03]  /*0a50*/  IADD3 R0, PT, PT, R0, 0x4, RZ ;  /* 0x0000000400007810 */ /* 0x001fc60007ffe0ff */
[----:B------:R-:W-:Y:S01]  /*0a60*/  UISETP.NE.AND.EX UP0, UPT, UR5, URZ, UPT, UP0 ;  /* 0x000000ff0500728c */ /* 0x000fe2000bf05300 */
[----:B-1----:R-:W-:-:S08]  /*0a70*/  FADD R6, R5, R6 ;  /* 0x0000000605067221 */ /* 0x002fd00000000000 */
[----:B------:R-:W-:Y:S05]  /*0a80*/  BRA.U UP0, `(.L_x_11) ;  /* 0xfffffffd00e07547 */ /* 0x000fea000b83ffff */
.L_x_5:
[----:B------:R-:W1:Y:S02]  /*0a90*/  LDCU.64 UR4, c[0x0][0x390] ;  /* 0x00007200ff0477ac */ /* 0x000e640008000a00 */
[----:B-1----:R-:W-:-:S04]  /*0aa0*/  LEA R4, P0, R2, UR4, 0x2 ;  /* 0x0000000402047c11 */ /* 0x002fc8000f8010ff */
[----:B------:R-:W-:-:S05]  /*0ab0*/  LEA.HI.X R5, R2, UR5, R3, 0x2, P0 ;  /* 0x0000000502057c11 */ /* 0x000fca00080f1403 */
[----:B------:R-:W-:Y:S01]  /*0ac0*/  STG.E desc[UR10][R4.64], R6 ;  /* 0x0000000604007986 */ /* 0x000fe2000c10190a */
[----:B------:R-:W-:Y:S05]  /*0ad0*/  EXIT ;  /* 0x000000000000794d */ /* 0x000fea0003800000 */
.L_x_12:
[----:B------:R-:W-:-:S00]  /*0ae0*/  BRA `(.L_x_12) ;  /* 0xfffffffc00fc7947 */ /* 0x000fc0000383ffff */
[----:B------:R-:W-:-:S00]  /*0af0*/  NOP ;  /* 0x0000000000007918 */ /* 0x000fc00000000000 */
        /* <DEDUP_REMOVED lines=8> */
.L_x_13:


//--------------------- .nv.shared._Z6kernelPKfmPfm --------------------------
	.section	.nv.shared._Z6kernelPKfmPfm,"aw",@nobits
	.sectionflags	@""
	.align	16
	.zero		1024


//--------------------- .nv.shared.reserved.0     --------------------------
	.section	.nv.shared.reserved.0,"aw",@nobits
	.weak		__nv_reservedSMEM_offset_0_alias
	.size		__nv_reservedSMEM_offset_0_alias, 0, 64
	.other		__nv_reservedSMEM_offset_0_alias,@"STO_CUDA_RESERVED_SHARED STV_DEFAULT"
__nv_reservedSMEM_offset_0_alias:
	.zero		0
	.zero		64


//--------------------- .nv.constant0._Z6kernelPKfmPfm --------------------------
	.section	.nv.constant0._Z6kernelPKfmPfm,"a",@progbits
	.sectionflags	@""
	.align	4
.nv.constant0._Z6kernelPKfmPfm:
	.zero		928


//--------------------- SYMBOLS --------------------------

	.type		.nv.reservedSmem.offset0,@object
	.size		.nv.reservedSmem.offset0,0x4
	.type		.nv.reservedSmem.cap,@object
	.size		.nv.reservedSmem.cap,0x4
